	.headerflags	@"EF_CUDA_TEXMODE_UNIFIED EF_CUDA_64BIT_ADDRESS EF_CUDA_ACCELERATORS EF_CUDA_SM90 EF_CUDA_VIRTUAL_SM(EF_CUDA_SM90)"
	.elftype	@"ET_EXEC"


//--------------------- .nv.info                  --------------------------
	.section	.nv.info,"",@"SHT_CUDA_INFO"
	.align	4


	//----- nvinfo : EIATTR_REGCOUNT
	.align		4
        /*0000*/ 	.byte	0x04, 0x2f
        /*0002*/ 	.short	(.L_3 - .L_2)
	.align		4
.L_2:
        /*0004*/ 	.word	index@(triton_poi_fused__native_batch_norm_legit_no_training_add_div_hardtanh_mul_14)
        /*0008*/ 	.word	0x00000010


	//----- nvinfo : EIATTR_MIN_STACK_SIZE
	.align		4
.L_3:
        /*000c*/ 	.byte	0x04, 0x12
        /*000e*/ 	.short	(.L_5 - .L_4)
	.align		4
.L_4:
        /*0010*/ 	.word	index@(triton_poi_fused__native_batch_norm_legit_no_training_add_div_hardtanh_mul_14)
        /*0014*/ 	.word	0x00000000


	//----- nvinfo : EIATTR_FRAME_SIZE
	.align		4
.L_5:
        /*0018*/ 	.byte	0x04, 0x11
        /*001a*/ 	.short	(.L_7 - .L_6)
	.align		4
.L_6:
        /*001c*/ 	.word	index@(triton_poi_fused__native_batch_norm_legit_no_training_add_div_hardtanh_mul_14)
        /*0020*/ 	.word	0x00000000


	//----- nvinfo : EIATTR_MIN_STACK_SIZE
	.align		4
.L_7:
        /*0024*/ 	.byte	0x04, 0x12
        /*0026*/ 	.short	(.L_9 - .L_8)
	.align		4
.L_8:
        /*0028*/ 	.word	index@(triton_poi_fused__native_batch_norm_legit_no_training_add_div_hardtanh_mul_14)
        /*002c*/ 	.word	0x00000000
.L_9:


//--------------------- .nv.info.triton_poi_fused__native_batch_norm_legit_no_training_add_div_hardtanh_mul_14 --------------------------
	.section	.nv.info.triton_poi_fused__native_batch_norm_legit_no_training_add_div_hardtanh_mul_14,"",@"SHT_CUDA_INFO"
	.sectionflags	@""
	.align	4


	//----- nvinfo : EIATTR_CUDA_API_VERSION
	.align		4
        /*0000*/ 	.byte	0x04, 0x37
        /*0002*/ 	.short	(.L_11 - .L_10)
.L_10:
        /*0004*/ 	.word	0x0000007c


	//----- nvinfo : EIATTR_KPARAM_INFO
	.align		4
.L_11:
        /*0008*/ 	.byte	0x04, 0x17
        /*000a*/ 	.short	(.L_13 - .L_12)
.L_12:
        /*000c*/ 	.word	0x00000000
        /*0010*/ 	.short	0x0006
        /*0012*/ 	.short	0x0030
        /*0014*/ 	.byte	0x00, 0xf0, 0x11, 0x00


	//----- nvinfo : EIATTR_KPARAM_INFO
	.align		4
.L_13:
        /*0018*/ 	.byte	0x04, 0x17
        /*001a*/ 	.short	(.L_15 - .L_14)
.L_14:
        /*001c*/ 	.word	0x00000000
        /*0020*/ 	.short	0x0005
        /*0022*/ 	.short	0x0028
        /*0024*/ 	.byte	0x00, 0xf4, 0x21, 0x00


	//----- nvinfo : EIATTR_KPARAM_INFO
	.align		4
.L_15:
        /*0028*/ 	.byte	0x04, 0x17
        /*002a*/ 	.short	(.L_17 - .L_16)
.L_16:
        /*002c*/ 	.word	0x00000000
        /*0030*/ 	.short	0x0004
        /*0032*/ 	.short	0x0020
        /*0034*/ 	.byte	0x00, 0xf4, 0x21, 0x00


	//----- nvinfo : EIATTR_KPARAM_INFO
	.align		4
.L_17:
        /*0038*/ 	.byte	0x04, 0x17
        /*003a*/ 	.short	(.L_19 - .L_18)
.L_18:
        /*003c*/ 	.word	0x00000000
        /*0040*/ 	.short	0x0003
        /*0042*/ 	.short	0x0018
        /*0044*/ 	.byte	0x00, 0xf4, 0x21, 0x00


	//----- nvinfo : EIATTR_KPARAM_INFO
	.align		4
.L_19:
        /*0048*/ 	.byte	0x04, 0x17
        /*004a*/ 	.short	(.L_21 - .L_20)
.L_20:
        /*004c*/ 	.word	0x00000000
        /*0050*/ 	.short	0x0002
        /*0052*/ 	.short	0x0010
        /*0054*/ 	.byte	0x00, 0xf4, 0x21, 0x00


	//----- nvinfo : EIATTR_KPARAM_INFO
	.align		4
.L_21:
        /*0058*/ 	.byte	0x04, 0x17
        /*005a*/ 	.short	(.L_23 - .L_22)
.L_22:
        /*005c*/ 	.word	0x00000000
        /*0060*/ 	.short	0x0001
        /*0062*/ 	.short	0x0008
        /*0064*/ 	.byte	0x00, 0xf4, 0x21, 0x00


	//----- nvinfo : EIATTR_KPARAM_INFO
	.align		4
.L_23:
        /*0068*/ 	.byte	0x04, 0x17
        /*006a*/ 	.short	(.L_25 - .L_24)
.L_24:
        /*006c*/ 	.word	0x00000000
        /*0070*/ 	.short	0x0000
        /*0072*/ 	.short	0x0000
        /*0074*/ 	.byte	0x00, 0xf4, 0x21, 0x00


	//----- nvinfo : EIATTR_SPARSE_MMA_MASK
	.align		4
.L_25:
        /*0078*/ 	.byte	0x03, 0x50
        /*007a*/ 	.short	0x0000


	//----- nvinfo : EIATTR_MAXREG_COUNT
	.align		4
        /*007c*/ 	.byte	0x03, 0x1b
        /*007e*/ 	.short	0x00ff


	//----- nvinfo : EIATTR_EXIT_INSTR_OFFSETS
	.align		4
        /*0080*/ 	.byte	0x04, 0x1c
        /*0082*/ 	.short	(.L_27 - .L_26)


	//   ....[0]....
.L_26:
        /*0084*/ 	.word	0x00000480


	//----- nvinfo : EIATTR_REQNTID
	.align		4
.L_27:
        /*0088*/ 	.byte	0x04, 0x10
        /*008a*/ 	.short	(.L_29 - .L_28)
.L_28:
        /*008c*/ 	.word	0x00000080
        /*0090*/ 	.word	0x00000001
        /*0094*/ 	.word	0x00000001


	//----- nvinfo : EIATTR_CBANK_PARAM_SIZE
	.align		4
.L_29:
        /*0098*/ 	.byte	0x03, 0x19
        /*009a*/ 	.short	0x0034


	//----- nvinfo : EIATTR_PARAM_CBANK
	.align		4
        /*009c*/ 	.byte	0x04, 0x0a
        /*009e*/ 	.short	(.L_31 - .L_30)
	.align		4
.L_30:
        /*00a0*/ 	.word	index@(.nv.constant0.triton_poi_fused__native_batch_norm_legit_no_training_add_div_hardtanh_mul_14)
        /*00a4*/ 	.short	0x0210
        /*00a6*/ 	.short	0x0034


	//----- nvinfo : EIATTR_SW_WAR
	.align		4
.L_31:
        /*00a8*/ 	.byte	0x04, 0x36
        /*00aa*/ 	.short	(.L_33 - .L_32)
.L_32:
        /*00ac*/ 	.word	0x00000008
.L_33:


//--------------------- .nv.callgraph             --------------------------
	.section	.nv.callgraph,"",@"SHT_CUDA_CALLGRAPH"
	.align	4
	.sectionentsize	8
	.align		4
        /*0000*/ 	.word	0x00000000
	.align		4
        /*0004*/ 	.word	0xffffffff
	.align		4
        /*0008*/ 	.word	0x00000000
	.align		4
        /*000c*/ 	.word	0xfffffffe
	.align		4
        /*0010*/ 	.word	0x00000000
	.align		4
        /*0014*/ 	.word	0xfffffffd
	.align		4
        /*0018*/ 	.word	0x00000000
	.align		4
        /*001c*/ 	.word	0xfffffffc


//--------------------- .nv.constant4             --------------------------
	.section	.nv.constant4,"a",@progbits
	.align	8
	.align		8
.nv.constant4:
        /*0000*/ 	.dword	_$_str
	.align		8
        /*0008*/ 	.dword	_$_str_$_2


//--------------------- .text.triton_poi_fused__native_batch_norm_legit_no_training_add_div_hardtanh_mul_14 --------------------------
	.section	.text.triton_poi_fused__native_batch_norm_legit_no_training_add_div_hardtanh_mul_14,"ax",@progbits
	.align	128
        .global         triton_poi_fused__native_batch_norm_legit_no_training_add_div_hardtanh_mul_14
        .type           triton_poi_fused__native_batch_norm_legit_no_training_add_div_hardtanh_mul_14,@function
        .size           triton_poi_fused__native_batch_norm_legit_no_training_add_div_hardtanh_mul_14,(.L_x_1 - triton_poi_fused__native_batch_norm_legit_no_training_add_div_hardtanh_mul_14)
        .other          triton_poi_fused__native_batch_norm_legit_no_training_add_div_hardtanh_mul_14,@"STO_CUDA_ENTRY STV_DEFAULT"
triton_poi_fused__native_batch_norm_legit_no_training_add_div_hardtanh_mul_14:
.text.triton_poi_fused__native_batch_norm_legit_no_training_add_div_hardtanh_mul_14:
[----:B------:R-:W-:Y:S01]  /*0000*/  LDC R1, c[0x0][0x28] ;  /* 0x00000a00ff017b82 */ /* 0x000fe20000000800 */
[----:B------:R-:W1:Y:S07]  /*0010*/  S2R R0, SR_TID.X ;  /* 0x0000000000007919 */ /* 0x000e6e0000002100 */
[----:B------:R-:W2:Y:S01]  /*0020*/  LDC.64 R2, c[0x0][0x228] ;  /* 0x00008a00ff027b82 */ /* 0x000ea20000000a00 */
[----:B------:R-:W-:Y:S01]  /*0030*/  ULDC.64 UR4, c[0x0][0x208] ;  /* 0x0000820000047ab9 */ /* 0x000fe20000000a00 */
[----:B------:R-:W3:Y:S06]  /*0040*/  S2R R5, SR_CTAID.X ;  /* 0x0000000000057919 */ /* 0x000eec0000002500 */
[----:B------:R-:W4:Y:S08]  /*0050*/  LDC.64 R6, c[0x0][0x220] ;  /* 0x00008800ff067b82 */ /* 0x000f300000000a00 */
[----:B------:R-:W5:Y:S08]  /*0060*/  LDC.64 R8, c[0x0][0x230] ;  /* 0x00008c00ff087b82 */ /* 0x000f700000000a00 */
[----:B------:R-:W5:Y:S01]  /*0070*/  LDC.64 R10, c[0x0][0x238] ;  /* 0x00008e00ff0a7b82 */ /* 0x000f620000000a00 */
[----:B-1----:R-:W-:-:S04]  /*0080*/  SHF.L.U32 R0, R0, 0x1, RZ ;  /* 0x0000000100007819 */ /* 0x002fc800000006ff */
[----:B------:R-:W-:-:S04]  /*0090*/  LOP3.LUT R0, R0, 0xfe, RZ, 0xc0, !PT ;  /* 0x000000fe00007812 */ /* 0x000fc800078ec0ff */
[----:B---3--:R-:W-:-:S05]  /*00a0*/  LEA R0, R5, R0, 0x8 ;  /* 0x0000000005007211 */ /* 0x008fca00078e40ff */
[----:B------:R-:W-:-:S05]  /*00b0*/  IMAD.HI R4, R0, 0x2aaaaaab, RZ ;  /* 0x2aaaaaab00047827 */ /* 0x000fca00078e02ff */
[----:B------:R-:W-:-:S04]  /*00c0*/  SHF.R.U32.HI R5, RZ, 0x1f, R4 ;  /* 0x0000001fff057819 */ /* 0x000fc80000011604 */
[----:B------:R-:W-:-:S05]  /*00d0*/  LEA.HI R5, R4, R5, RZ, 0x1c ;  /* 0x0000000504057211 */ /* 0x000fca00078fe0ff */
[----:B------:R-:W-:Y:S02]  /*00e0*/  IMAD R13, R5, -0x60, R0 ;  /* 0xffffffa0050d7824 */ /* 0x000fe400078e0200 */
[----:B------:R-:W1:Y:S02]  /*00f0*/  LDC.64 R4, c[0x0][0x218] ;  /* 0x00008600ff047b82 */ /* 0x000e640000000a00 */
[----:B--2---:R-:W-:-:S06]  /*0100*/  IMAD.WIDE R2, R13, 0x4, R2 ;  /* 0x000000040d027825 */ /* 0x004fcc00078e0202 */
[----:B------:R-:W2:Y:S01]  /*0110*/  LDG.E.EL.64 R2, desc[UR4][R2.64] ;  /* 0x0000000402027981 */ /* 0x000ea2000c2e1b00 */
[----:B----4-:R-:W-:-:S04]  /*0120*/  IMAD.WIDE R6, R13, 0x4, R6 ;  /* 0x000000040d067825 */ /* 0x010fc800078e0206 */
[C---:B-----5:R-:W-:Y:S02]  /*0130*/  IMAD.WIDE R8, R13.reuse, 0x4, R8 ;  /* 0x000000040d087825 */ /* 0x060fe400078e0208 */
[----:B------:R-:W3:Y:S02]  /*0140*/  LDG.E.EL.64 R6, desc[UR4][R6.64] ;  /* 0x0000000406067981 */ /* 0x000ee4000c2e1b00 */
[----:B0-----:R-:W-:Y:S02]  /*0150*/  IMAD.WIDE R10, R13, 0x4, R10 ;  /* 0x000000040d0a7825 */ /* 0x001fe400078e020a */
[----:B------:R-:W4:Y:S04]  /*0160*/  LDG.E.EL.64 R8, desc[UR4][R8.64] ;  /* 0x0000000408087981 */ /* 0x000f28000c2e1b00 */
[----:B------:R-:W4:Y:S01]  /*0170*/  LDG.E.EL.64 R10, desc[UR4][R10.64] ;  /* 0x000000040a0a7981 */ /* 0x000f22000c2e1b00 */
[----:B-1----:R-:W-:-:S06]  /*0180*/  IMAD.WIDE R4, R0, 0x4, R4 ;  /* 0x0000000400047825 */ /* 0x002fcc00078e0204 */
[----:B------:R-:W3:Y:S01]  /*0190*/  LDG.E.64 R4, desc[UR4][R4.64] ;  /* 0x0000000404047981 */ /* 0x000ee2000c1e1b00 */
[----:B--2---:R-:W-:Y:S01]  /*01a0*/  FADD R2, R2, 9.9999997473787516356e-06 ;  /* 0x3727c5ac02027421 */ /* 0x004fe20000000000 */
[----:B------:R-:W-:-:S03]  /*01b0*/  FADD R3, R3, 9.9999997473787516356e-06 ;  /* 0x3727c5ac03037421 */ /* 0x000fc60000000000 */
[----:B------:R-:W0:Y:S08]  /*01c0*/  MUFU.SQRT R12, R2 ;  /* 0x00000002000c7308 */ /* 0x000e300000002000 */
[----:B------:R-:W1:Y:S01]  /*01d0*/  MUFU.SQRT R13, R3 ;  /* 0x00000003000d7308 */ /* 0x000e620000002000 */
[C---:B0-----:R-:W-:Y:S02]  /*01e0*/  FSETP.GT.AND P0, PT, R12.reuse, 8.50705917302346158658e+37, PT ;  /* 0x7e8000000c00780b */ /* 0x041fe40003f04000 */
[----:B------:R-:W-:-:S02]  /*01f0*/  FSETP.GEU.AND P2, PT, R12, 1.175494350822287508e-38, PT ;  /* 0x008000000c00780b */ /* 0x000fc40003f4e000 */
[C---:B-1----:R-:W-:Y:S02]  /*0200*/  FSETP.GT.AND P1, PT, R13.reuse, 8.50705917302346158658e+37, PT ;  /* 0x7e8000000d00780b */ /* 0x042fe40003f24000 */
[----:B------:R-:W-:-:S07]  /*0210*/  FSETP.GEU.AND P3, PT, R13, 1.175494350822287508e-38, PT ;  /* 0x008000000d00780b */ /* 0x000fce0003f6e000 */
[----:B------:R-:W-:Y:S01]  /*0220*/  @P0 FMUL R12, R12, 0.25 ;  /* 0x3e8000000c0c0820 */ /* 0x000fe20000400000 */
[----:B------:R-:W-:-:S03]  /*0230*/  HFMA2.MMA R2, -RZ, RZ, 1.625, 0 ;  /* 0x3e800000ff027435 */ /* 0x000fc600000001ff */
[----:B------:R-:W-:Y:S01]  /*0240*/  @!P2 FMUL R12, R12, 16777216 ;  /* 0x4b8000000c0ca820 */ /* 0x000fe20000400000 */
[----:B------:R-:W-:-:S04]  /*0250*/  @P1 FMUL R13, R13, 0.25 ;  /* 0x3e8000000d0d1820 */ /* 0x000fc80000400000 */
[----:B------:R-:W-:Y:S01]  /*0260*/  @!P3 FMUL R13, R13, 16777216 ;  /* 0x4b8000000d0db820 */ /* 0x000fe20000400000 */
[----:B------:R-:W0:Y:S01]  /*0270*/  MUFU.RCP R12, R12 ;  /* 0x0000000c000c7308 */ /* 0x000e220000001000 */
[----:B------:R-:W-:-:S07]  /*0280*/  FSEL R3, R2, 1, P0 ;  /* 0x3f80000002037808 */ /* 0x000fce0000000000 */
[----:B------:R-:W1:Y:S01]  /*0290*/  MUFU.RCP R13, R13 ;  /* 0x0000000d000d7308 */ /* 0x000e620000001000 */
[----:B------:R-:W-:Y:S01]  /*02a0*/  FSEL R2, R2, 1, P1 ;  /* 0x3f80000002027808 */ /* 0x000fe20000800000 */
[----:B------:R-:W-:-:S04]  /*02b0*/  @!P2 FMUL R3, R3, 16777216 ;  /* 0x4b8000000303a820 */ /* 0x000fc80000400000 */
[----:B------:R-:W-:Y:S01]  /*02c0*/  @!P3 FMUL R2, R2, 16777216 ;  /* 0x4b8000000202b820 */ /* 0x000fe20000400000 */
[----:B---3--:R-:W-:Y:S01]  /*02d0*/  FADD R5, R5, -R7 ;  /* 0x8000000705057221 */ /* 0x008fe20000000000 */
[----:B------:R-:W-:Y:S01]  /*02e0*/  FADD R4, R4, -R6 ;  /* 0x8000000604047221 */ /* 0x000fe20000000000 */
[----:B0-----:R-:W-:Y:S01]  /*02f0*/  FMUL R3, R12, R3 ;  /* 0x000000030c037220 */ /* 0x001fe20000400000 */
[----:B-1----:R-:W-:-:S03]  /*0300*/  FMUL R2, R13, R2 ;  /* 0x000000020d027220 */ /* 0x002fc60000400000 */
[----:B------:R-:W-:Y:S01]  /*0310*/  FMUL R3, R4, R3 ;  /* 0x0000000304037220 */ /* 0x000fe20000400000 */
[----:B------:R-:W-:-:S03]  /*0320*/  FMUL R2, R5, R2 ;  /* 0x0000000205027220 */ /* 0x000fc60000400000 */
[----:B----4-:R-:W-:Y:S01]  /*0330*/  FFMA R8, R8, R3, R10 ;  /* 0x0000000308087223 */ /* 0x010fe2000000000a */
[----:B------:R-:W-:-:S03]  /*0340*/  FFMA R9, R9, R2, R11 ;  /* 0x0000000209097223 */ /* 0x000fc6000000000b */
[----:B------:R-:W-:Y:S01]  /*0350*/  FADD R4, R8, 3 ;  /* 0x4040000008047421 */ /* 0x000fe20000000000 */
[----:B------:R-:W0:Y:S01]  /*0360*/  LDC.64 R2, c[0x0][0x210] ;  /* 0x00008400ff027b82 */ /* 0x000e220000000a00 */
[----:B------:R-:W-:-:S03]  /*0370*/  FADD R5, R9, 3 ;  /* 0x4040000009057421 */ /* 0x000fc60000000000 */
[C---:B------:R-:W-:Y:S02]  /*0380*/  FSETP.GTU.AND P0, PT, R4.reuse, RZ, PT ;  /* 0x000000ff0400720b */ /* 0x040fe40003f0c000 */
[C---:B------:R-:W-:Y:S02]  /*0390*/  FSETP.GTU.AND P1, PT, R5.reuse, RZ, PT ;  /* 0x000000ff0500720b */ /* 0x040fe40003f2c000 */
[----:B------:R-:W-:Y:S02]  /*03a0*/  FSEL R4, R4, RZ, P0 ;  /* 0x000000ff04047208 */ /* 0x000fe40000000000 */
[----:B------:R-:W-:Y:S02]  /*03b0*/  FSEL R5, R5, RZ, P1 ;  /* 0x000000ff05057208 */ /* 0x000fe40000800000 */
[C---:B------:R-:W-:Y:S02]  /*03c0*/  FSETP.GEU.AND P2, PT, R4.reuse, 6, PT ;  /* 0x40c000000400780b */ /* 0x040fe40003f4e000 */
[C---:B------:R-:W-:Y:S01]  /*03d0*/  FSETP.GEU.AND P3, PT, R5.reuse, 6, PT ;  /* 0x40c000000500780b */ /* 0x040fe20003f6e000 */
[C---:B------:R-:W-:Y:S01]  /*03e0*/  FMUL R7, R4.reuse, 0.16666667163372039795 ;  /* 0x3e2aaaab04077820 */ /* 0x040fe20000400000 */
[----:B------:R-:W-:Y:S01]  /*03f0*/  FSETP.NAN.AND P0, PT, R4, R4, PT ;  /* 0x000000040400720b */ /* 0x000fe20003f08000 */
[C---:B------:R-:W-:Y:S01]  /*0400*/  FMUL R4, R5.reuse, 0.16666667163372039795 ;  /* 0x3e2aaaab05047820 */ /* 0x040fe20000400000 */
[----:B------:R-:W-:-:S07]  /*0410*/  FSETP.NAN.AND P1, PT, R5, R5, PT ;  /* 0x000000050500720b */ /* 0x000fce0003f28000 */
[----:B------:R-:W-:Y:S02]  /*0420*/  @P2 FSEL R7, R7, 1, P0 ;  /* 0x3f80000007072808 */ /* 0x000fe40000000000 */
[----:B------:R-:W-:Y:S01]  /*0430*/  @P3 FSEL R4, R4, 1, P1 ;  /* 0x3f80000004043808 */ /* 0x000fe20000800000 */
[----:B0-----:R-:W-:-:S04]  /*0440*/  IMAD.WIDE R2, R0, 0x4, R2 ;  /* 0x0000000400027825 */ /* 0x001fc800078e0202 */
[----:B------:R-:W-:Y:S01]  /*0450*/  FMUL R8, R8, R7 ;  /* 0x0000000708087220 */ /* 0x000fe20000400000 */
[----:B------:R-:W-:-:S05]  /*0460*/  FMUL R9, R9, R4 ;  /* 0x0000000409097220 */ /* 0x000fca0000400000 */
[----:B------:R-:W-:Y:S01]  /*0470*/  STG.E.64 desc[UR4][R2.64], R8 ;  /* 0x0000000802007986 */ /* 0x000fe2000c101b04 */
[----:B------:R-:W-:Y:S05]  /*0480*/  EXIT ;  /* 0x000000000000794d */ /* 0x000fea0003800000 */
.L_x_0:
[----:B------:R-:W-:-:S00]  /*0490*/  BRA `(.L_x_0) ;  /* 0xfffffffc00fc7947 */ /* 0x000fc0000383ffff */
[----:B------:R-:W-:-:S00]  /*04a0*/  NOP ;  /* 0x0000000000007918 */ /* 0x000fc00000000000 */
        /* <DEDUP_REMOVED lines=13> */
.L_x_1:


//--------------------- .nv.global.init           --------------------------
	.section	.nv.global.init,"aw",@progbits
.nv.global.init:
	.type		_$_str,@object
	.size		_$_str,(_$_str_$_2 - _$_str)
_$_str:
        /*0000*/ 	.byte	0x5f, 0x5f, 0x43, 0x55, 0x44, 0x41, 0x5f, 0x46, 0x54, 0x5a, 0x00
	.type		_$_str_$_2,@object
	.size		_$_str_$_2,(.L_1 - _$_str_$_2)
_$_str_$_2:
        /*000b*/ 	.byte	0x5f, 0x5f, 0x43, 0x55, 0x44, 0x41, 0x5f, 0x50, 0x52, 0x45, 0x43, 0x5f, 0x53, 0x51, 0x52, 0x54
        /*001b*/ 	.byte	0x00
.L_1:


//--------------------- .nv.constant0.triton_poi_fused__native_batch_norm_legit_no_training_add_div_hardtanh_mul_14 --------------------------
	.section	.nv.constant0.triton_poi_fused__native_batch_norm_legit_no_training_add_div_hardtanh_mul_14,"a",@progbits
	.sectionflags	@""
	.align	4
.nv.constant0.triton_poi_fused__native_batch_norm_legit_no_training_add_div_hardtanh_mul_14:
	.zero		580
